	.headerflags	@"EF_CUDA_TEXMODE_UNIFIED EF_CUDA_64BIT_ADDRESS EF_CUDA_ACCELERATORS EF_CUDA_SM90 EF_CUDA_VIRTUAL_SM(EF_CUDA_SM90)"
	.elftype	@"ET_EXEC"


//--------------------- .nv.info                  --------------------------
	.section	.nv.info,"",@"SHT_CUDA_INFO"
	.align	4


	//----- nvinfo : EIATTR_REGCOUNT
	.align		4
        /*0000*/ 	.byte	0x04, 0x2f
        /*0002*/ 	.short	(.L_1 - .L_0)
	.align		4
.L_0:
        /*0004*/ 	.word	index@(triton_poi_fused_copy_relu_2)
        /*0008*/ 	.word	0x0000000e


	//----- nvinfo : EIATTR_MIN_STACK_SIZE
	.align		4
.L_1:
        /*000c*/ 	.byte	0x04, 0x12
        /*000e*/ 	.short	(.L_3 - .L_2)
	.align		4
.L_2:
        /*0010*/ 	.word	index@(triton_poi_fused_copy_relu_2)
        /*0014*/ 	.word	0x00000000


	//----- nvinfo : EIATTR_FRAME_SIZE
	.align		4
.L_3:
        /*0018*/ 	.byte	0x04, 0x11
        /*001a*/ 	.short	(.L_5 - .L_4)
	.align		4
.L_4:
        /*001c*/ 	.word	index@(triton_poi_fused_copy_relu_2)
        /*0020*/ 	.word	0x00000000


	//----- nvinfo : EIATTR_MIN_STACK_SIZE
	.align		4
.L_5:
        /*0024*/ 	.byte	0x04, 0x12
        /*0026*/ 	.short	(.L_7 - .L_6)
	.align		4
.L_6:
        /*0028*/ 	.word	index@(triton_poi_fused_copy_relu_2)
        /*002c*/ 	.word	0x00000000
.L_7:


//--------------------- .nv.info.triton_poi_fused_copy_relu_2 --------------------------
	.section	.nv.info.triton_poi_fused_copy_relu_2,"",@"SHT_CUDA_INFO"
	.sectionflags	@""
	.align	4


	//----- nvinfo : EIATTR_CUDA_API_VERSION
	.align		4
        /*0000*/ 	.byte	0x04, 0x37
        /*0002*/ 	.short	(.L_9 - .L_8)
.L_8:
        /*0004*/ 	.word	0x0000007c


	//----- nvinfo : EIATTR_KPARAM_INFO
	.align		4
.L_9:
        /*0008*/ 	.byte	0x04, 0x17
        /*000a*/ 	.short	(.L_11 - .L_10)
.L_10:
        /*000c*/ 	.word	0x00000000
        /*0010*/ 	.short	0x0002
        /*0012*/ 	.short	0x0010
        /*0014*/ 	.byte	0x00, 0xf0, 0x11, 0x00


	//----- nvinfo : EIATTR_KPARAM_INFO
	.align		4
.L_11:
        /*0018*/ 	.byte	0x04, 0x17
        /*001a*/ 	.short	(.L_13 - .L_12)
.L_12:
        /*001c*/ 	.word	0x00000000
        /*0020*/ 	.short	0x0001
        /*0022*/ 	.short	0x0008
        /*0024*/ 	.byte	0x00, 0xf4, 0x21, 0x00


	//----- nvinfo : EIATTR_KPARAM_INFO
	.align		4
.L_13:
        /*0028*/ 	.byte	0x04, 0x17
        /*002a*/ 	.short	(.L_15 - .L_14)
.L_14:
        /*002c*/ 	.word	0x00000000
        /*0030*/ 	.short	0x0000
        /*0032*/ 	.short	0x0000
        /*0034*/ 	.byte	0x00, 0xf4, 0x21, 0x00


	//----- nvinfo : EIATTR_SPARSE_MMA_MASK
	.align		4
.L_15:
        /*0038*/ 	.byte	0x03, 0x50
        /*003a*/ 	.short	0x0000


	//----- nvinfo : EIATTR_MAXREG_COUNT
	.align		4
        /*003c*/ 	.byte	0x03, 0x1b
        /*003e*/ 	.short	0x00ff


	//----- nvinfo : EIATTR_EXIT_INSTR_OFFSETS
	.align		4
        /*0040*/ 	.byte	0x04, 0x1c
        /*0042*/ 	.short	(.L_17 - .L_16)


	//   ....[0]....
.L_16:
        /*0044*/ 	.word	0x00000350


	//   ....[1]....
        /*0048*/ 	.word	0x00000370


	//----- nvinfo : EIATTR_REQNTID
	.align		4
.L_17:
        /*004c*/ 	.byte	0x04, 0x10
        /*004e*/ 	.short	(.L_19 - .L_18)
.L_18:
        /*0050*/ 	.word	0x00000080
        /*0054*/ 	.word	0x00000001
        /*0058*/ 	.word	0x00000001


	//----- nvinfo : EIATTR_CBANK_PARAM_SIZE
	.align		4
.L_19:
        /*005c*/ 	.byte	0x03, 0x19
        /*005e*/ 	.short	0x0014


	//----- nvinfo : EIATTR_PARAM_CBANK
	.align		4
        /*0060*/ 	.byte	0x04, 0x0a
        /*0062*/ 	.short	(.L_21 - .L_20)
	.align		4
.L_20:
        /*0064*/ 	.word	index@(.nv.constant0.triton_poi_fused_copy_relu_2)
        /*0068*/ 	.short	0x0210
        /*006a*/ 	.short	0x0014


	//----- nvinfo : EIATTR_SW_WAR
	.align		4
.L_21:
        /*006c*/ 	.byte	0x04, 0x36
        /*006e*/ 	.short	(.L_23 - .L_22)
.L_22:
        /*0070*/ 	.word	0x00000008
.L_23:


//--------------------- .nv.callgraph             --------------------------
	.section	.nv.callgraph,"",@"SHT_CUDA_CALLGRAPH"
	.align	4
	.sectionentsize	8
	.align		4
        /*0000*/ 	.word	0x00000000
	.align		4
        /*0004*/ 	.word	0xffffffff
	.align		4
        /*0008*/ 	.word	0x00000000
	.align		4
        /*000c*/ 	.word	0xfffffffe
	.align		4
        /*0010*/ 	.word	0x00000000
	.align		4
        /*0014*/ 	.word	0xfffffffd
	.align		4
        /*0018*/ 	.word	0x00000000
	.align		4
        /*001c*/ 	.word	0xfffffffc


//--------------------- .text.triton_poi_fused_copy_relu_2 --------------------------
	.section	.text.triton_poi_fused_copy_relu_2,"ax",@progbits
	.align	128
        .global         triton_poi_fused_copy_relu_2
        .type           triton_poi_fused_copy_relu_2,@function
        .size           triton_poi_fused_copy_relu_2,(.L_x_1 - triton_poi_fused_copy_relu_2)
        .other          triton_poi_fused_copy_relu_2,@"STO_CUDA_ENTRY STV_DEFAULT"
triton_poi_fused_copy_relu_2:
.text.triton_poi_fused_copy_relu_2:
[----:B------:R-:W0:Y:S02]  /*0000*/  LDC R1, c[0x0][0x28] ;  /* 0x00000a00ff017b82 */ /* 0x000e240000000800 */
[----:B------:R-:W1:Y:S01]  /*0010*/  S2R R0, SR_TID.X ;  /* 0x0000000000007919 */ /* 0x000e620000002100 */
[----:B------:R-:W2:Y:S01]  /*0020*/  LDC.64 R4, c[0x0][0x210] ;  /* 0x00008400ff047b82 */ /* 0x000ea20000000a00 */
[----:B------:R-:W-:Y:S01]  /*0030*/  IMAD.MOV.U32 R8, RZ, RZ, RZ ;  /* 0x000000ffff087224 */ /* 0x000fe200078e00ff */
[----:B------:R-:W-:Y:S01]  /*0040*/  ULDC.64 UR4, c[0x0][0x208] ;  /* 0x0000820000047ab9 */ /* 0x000fe20000000a00 */
[----:B------:R-:W3:Y:S01]  /*0050*/  S2R R3, SR_CTAID.X ;  /* 0x0000000000037919 */ /* 0x000ee20000002500 */
[----:B-1----:R-:W-:-:S05]  /*0060*/  IMAD.SHL.U32 R0, R0, 0x2, RZ ;  /* 0x0000000200007824 */ /* 0x002fca00078e00ff */
[----:B------:R-:W-:-:S05]  /*0070*/  LOP3.LUT R0, R0, 0xfe, RZ, 0xc0, !PT ;  /* 0x000000fe00007812 */ /* 0x000fca00078ec0ff */
[----:B---3--:R-:W-:Y:S01]  /*0080*/  IMAD R7, R3, 0x100, R0 ;  /* 0x0000010003077824 */ /* 0x008fe200078e0200 */
[----:B------:R-:W-:-:S03]  /*0090*/  SHF.R.S32.HI R3, RZ, 0x17, R3 ;  /* 0x00000017ff037819 */ /* 0x000fc60000011403 */
[----:B--2---:R-:W-:Y:S01]  /*00a0*/  IMAD.WIDE R4, R7, 0x4, R4 ;  /* 0x0000000407047825 */ /* 0x004fe200078e0204 */
[----:B------:R-:W-:Y:S02]  /*00b0*/  SHF.R.S32.HI R0, RZ, 0x1f, R7 ;  /* 0x0000001fff007819 */ /* 0x000fe40000011407 */
[----:B------:R-:W-:Y:S02]  /*00c0*/  SGXT R3, R3, 0x1 ;  /* 0x000000010303781a */ /* 0x000fe40000000200 */
[----:B------:R-:W-:Y:S01]  /*00d0*/  LEA.HI R6, R0, R7, RZ, 0x2 ;  /* 0x0000000700067211 */ /* 0x000fe200078f10ff */
[C---:B------:R-:W-:Y:S01]  /*00e0*/  VIADD R0, R7.reuse, 0x1 ;  /* 0x0000000107007836 */ /* 0x040fe20000000000 */
[----:B------:R-:W-:Y:S02]  /*00f0*/  ISETP.GE.AND P0, PT, R7, 0x100, PT ;  /* 0x000001000700780c */ /* 0x000fe40003f06270 */
[----:B------:R-:W-:Y:S02]  /*0100*/  LOP3.LUT R2, R6, 0xfffffffc, RZ, 0xc0, !PT ;  /* 0xfffffffc06027812 */ /* 0x000fe400078ec0ff */
[----:B------:R-:W-:-:S02]  /*0110*/  LEA.HI R3, R3, R0, RZ, 0x2 ;  /* 0x0000000003037211 */ /* 0x000fc400078f10ff */
[----:B------:R-:W-:Y:S01]  /*0120*/  SHF.R.S32.HI R6, RZ, 0x2, R6 ;  /* 0x00000002ff067819 */ /* 0x000fe20000011406 */
[----:B------:R-:W-:Y:S01]  /*0130*/  IMAD.IADD R9, R7, 0x1, -R2 ;  /* 0x0000000107097824 */ /* 0x000fe200078e0a02 */
[----:B------:R-:W-:Y:S02]  /*0140*/  LOP3.LUT R11, R3, 0xfffffffc, RZ, 0xc0, !PT ;  /* 0xfffffffc030b7812 */ /* 0x000fe400078ec0ff */
[----:B------:R-:W1:Y:S02]  /*0150*/  LDC.64 R2, c[0x0][0x218] ;  /* 0x00008600ff027b82 */ /* 0x000e640000000a00 */
[C---:B------:R-:W-:Y:S01]  /*0160*/  ISETP.GT.AND P1, PT, R9.reuse, 0x2, PT ;  /* 0x000000020900780c */ /* 0x040fe20003f24270 */
[----:B------:R-:W-:Y:S01]  /*0170*/  IMAD.IADD R11, R0, 0x1, -R11 ;  /* 0x00000001000b7824 */ /* 0x000fe200078e0a0b */
[----:B------:R-:W-:Y:S01]  /*0180*/  ISETP.GE.AND P4, PT, R9, 0x3, PT ;  /* 0x000000030900780c */ /* 0x000fe20003f86270 */
[----:B------:R-:W-:Y:S01]  /*0190*/  IMAD.MOV.U32 R0, RZ, RZ, RZ ;  /* 0x000000ffff007224 */ /* 0x000fe200078e00ff */
[----:B------:R-:W-:-:S02]  /*01a0*/  ISETP.LT.AND P5, PT, R7, 0x100, P1 ;  /* 0x000001000700780c */ /* 0x000fc40000fa1270 */
[----:B------:R-:W-:Y:S02]  /*01b0*/  ISETP.GT.AND P6, PT, R11, 0x2, !P0 ;  /* 0x000000020b00780c */ /* 0x000fe400047c4270 */
[----:B------:R-:W-:Y:S01]  /*01c0*/  ISETP.LT.AND P3, PT, R7, 0x100, !P4 ;  /* 0x000001000700780c */ /* 0x000fe20006761270 */
[C---:B------:R-:W-:Y:S01]  /*01d0*/  IMAD R7, R6.reuse, 0x3, R9 ;  /* 0x0000000306077824 */ /* 0x040fe200078e0209 */
[----:B------:R-:W-:Y:S01]  /*01e0*/  ISETP.LT.AND P2, PT, R11, 0x3, !P0 ;  /* 0x000000030b00780c */ /* 0x000fe20004741270 */
[----:B------:R-:W-:-:S06]  /*01f0*/  IMAD R9, R6, 0x3, R11 ;  /* 0x0000000306097824 */ /* 0x000fcc00078e020b */
[----:B------:R-:W2:Y:S04]  /*0200*/  @P5 LDG.E R0, desc[UR4][R4.64] ;  /* 0x0000000404005981 */ /* 0x000ea8000c1e1900 */
[----:B------:R-:W3:Y:S01]  /*0210*/  @P6 LDG.E R8, desc[UR4][R4.64+0x4] ;  /* 0x0000040404086981 */ /* 0x000ee2000c1e1900 */
[----:B------:R-:W-:Y:S02]  /*0220*/  IMAD.MOV.U32 R10, RZ, RZ, RZ ;  /* 0x000000ffff0a7224 */ /* 0x000fe400078e00ff */
[----:B-1----:R-:W-:-:S04]  /*0230*/  IMAD.WIDE R6, R7, 0x4, R2 ;  /* 0x0000000407067825 */ /* 0x002fc800078e0202 */
[----:B------:R-:W-:Y:S01]  /*0240*/  IMAD.WIDE R2, R9, 0x4, R2 ;  /* 0x0000000409027825 */ /* 0x000fe200078e0202 */
[----:B------:R-:W4:Y:S03]  /*0250*/  @P3 LDG.E R10, desc[UR4][R6.64] ;  /* 0x00000004060a3981 */ /* 0x000f26000c1e1900 */
[----:B------:R-:W-:-:S06]  /*0260*/  IMAD.MOV.U32 R9, RZ, RZ, RZ ;  /* 0x000000ffff097224 */ /* 0x000fcc00078e00ff */
[----:B------:R-:W5:Y:S01]  /*0270*/  @P2 LDG.E R9, desc[UR4][R2.64] ;  /* 0x0000000402092981 */ /* 0x000f62000c1e1900 */
[----:B--2---:R-:W-:Y:S02]  /*0280*/  SEL R0, R0, RZ, P5 ;  /* 0x000000ff00007207 */ /* 0x004fe40002800000 */
[C---:B------:R-:W-:Y:S02]  /*0290*/  ISETP.GE.AND P5, PT, R11.reuse, 0x3, PT ;  /* 0x000000030b00780c */ /* 0x040fe40003fa6270 */
[----:B---3--:R-:W-:Y:S02]  /*02a0*/  SEL R8, R8, RZ, P6 ;  /* 0x000000ff08087207 */ /* 0x008fe40003000000 */
[----:B------:R-:W-:Y:S02]  /*02b0*/  ISETP.GT.AND P6, PT, R11, 0x2, PT ;  /* 0x000000020b00780c */ /* 0x000fe40003fc4270 */
[----:B------:R-:W-:Y:S02]  /*02c0*/  SEL R0, R0, RZ, P4 ;  /* 0x000000ff00007207 */ /* 0x000fe40002000000 */
[----:B------:R-:W-:-:S02]  /*02d0*/  SEL R8, R8, RZ, P5 ;  /* 0x000000ff08087207 */ /* 0x000fc40002800000 */
[----:B------:R-:W-:Y:S02]  /*02e0*/  FSETP.GEU.AND P4, PT, R0, RZ, PT ;  /* 0x000000ff0000720b */ /* 0x000fe40003f8e000 */
[----:B------:R-:W-:Y:S02]  /*02f0*/  FSETP.GEU.AND P5, PT, R8, RZ, PT ;  /* 0x000000ff0800720b */ /* 0x000fe40003fae000 */
[----:B----4-:R-:W-:Y:S02]  /*0300*/  SEL R7, R10, RZ, P3 ;  /* 0x000000ff0a077207 */ /* 0x010fe40001800000 */
[----:B------:R-:W-:Y:S02]  /*0310*/  FSEL R0, R0, RZ, P4 ;  /* 0x000000ff00007208 */ /* 0x000fe40002000000 */
[----:B------:R-:W-:Y:S02]  /*0320*/  FSEL R11, R8, RZ, P5 ;  /* 0x000000ff080b7208 */ /* 0x000fe40002800000 */
[----:B-----5:R-:W-:-:S02]  /*0330*/  @!P6 SEL R11, R9, RZ, P2 ;  /* 0x000000ff090be207 */ /* 0x020fc40001000000 */
[----:B------:R-:W-:Y:S01]  /*0340*/  SEL R10, R0, R7, P1 ;  /* 0x00000007000a7207 */ /* 0x000fe20000800000 */
[----:B------:R-:W-:Y:S06]  /*0350*/  @P0 EXIT ;  /* 0x000000000000094d */ /* 0x000fec0003800000 */
[----:B------:R-:W-:Y:S01]  /*0360*/  STG.E.64 desc[UR4][R4.64], R10 ;  /* 0x0000000a04007986 */ /* 0x000fe2000c101b04 */
[----:B------:R-:W-:Y:S05]  /*0370*/  EXIT ;  /* 0x000000000000794d */ /* 0x000fea0003800000 */
.L_x_0:
[----:B------:R-:W-:-:S00]  /*0380*/  BRA `(.L_x_0) ;  /* 0xfffffffc00fc7947 */ /* 0x000fc0000383ffff */
[----:B------:R-:W-:-:S00]  /*0390*/  NOP ;  /* 0x0000000000007918 */ /* 0x000fc00000000000 */
        /* <DEDUP_REMOVED lines=14> */
.L_x_1:


//--------------------- .nv.constant0.triton_poi_fused_copy_relu_2 --------------------------
	.section	.nv.constant0.triton_poi_fused_copy_relu_2,"a",@progbits
	.sectionflags	@""
	.align	4
.nv.constant0.triton_poi_fused_copy_relu_2:
	.zero		548
